//
// Generated by NVIDIA NVVM Compiler
//
// Compiler Build ID: CL-36424714
// Cuda compilation tools, release 13.0, V13.0.88
// Based on NVVM 20.0.0
//

.version 9.0
.target sm_100
.address_size 64

	// .globl	_Z13stencilKernelPfS_i
.const .align 4 .f32 c0;
.const .align 4 .f32 c1;
.const .align 4 .f32 c2;
.const .align 4 .f32 c3;
.const .align 4 .f32 c4;
.const .align 4 .f32 c5;
.const .align 4 .f32 c6;

.visible .entry _Z13stencilKernelPfS_i(
	.param .u64 .ptr .align 1 _Z13stencilKernelPfS_i_param_0,
	.param .u64 .ptr .align 1 _Z13stencilKernelPfS_i_param_1,
	.param .u32 _Z13stencilKernelPfS_i_param_2
)
{
	.reg .pred 	%p<12>;
	.reg .b32 	%r<35>;
	.reg .b32 	%f<22>;
	.reg .b64 	%rd<20>;

	ld.param.u64 	%rd1, [_Z13stencilKernelPfS_i_param_0];
	ld.param.u64 	%rd2, [_Z13stencilKernelPfS_i_param_1];
	ld.param.u32 	%r5, [_Z13stencilKernelPfS_i_param_2];
	mov.u32 	%r6, %ctaid.z;
	mov.u32 	%r7, %ntid.z;
	mov.u32 	%r8, %tid.z;
	mad.lo.s32 	%r9, %r6, %r7, %r8;
	mov.u32 	%r10, %ctaid.y;
	mov.u32 	%r11, %ntid.y;
	mov.u32 	%r12, %tid.y;
	mad.lo.s32 	%r13, %r10, %r11, %r12;
	mov.u32 	%r14, %ctaid.x;
	mov.u32 	%r15, %ntid.x;
	mov.u32 	%r16, %tid.x;
	mad.lo.s32 	%r17, %r14, %r15, %r16;
	setp.eq.s32 	%p1, %r9, 0;
	add.s32 	%r18, %r5, -1;
	setp.ge.u32 	%p2, %r9, %r18;
	setp.eq.s32 	%p3, %r13, 0;
	or.pred  	%p4, %p1, %p3;
	or.pred  	%p5, %p4, %p2;
	setp.ge.u32 	%p6, %r13, %r18;
	or.pred  	%p7, %p5, %p6;
	setp.eq.s32 	%p8, %r17, 0;
	or.pred  	%p9, %p8, %p7;
	setp.ge.u32 	%p10, %r17, %r18;
	or.pred  	%p11, %p9, %p10;
	@%p11 bra 	$L__BB0_2;
	cvta.to.global.u64 	%rd3, %rd1;
	cvta.to.global.u64 	%rd4, %rd2;
	ld.const.f32 	%f1, [c0];
	mul.lo.s32 	%r19, %r5, %r9;
	mul.lo.s32 	%r20, %r19, %r5;
	mul.lo.s32 	%r21, %r5, %r13;
	add.s32 	%r22, %r21, %r17;
	add.s32 	%r23, %r22, %r20;
	mul.wide.u32 	%rd5, %r23, 4;
	add.s64 	%rd6, %rd3, %rd5;
	ld.global.f32 	%f2, [%rd6];
	ld.const.f32 	%f3, [c1];
	add.s32 	%r24, %r23, -1;
	mul.wide.u32 	%rd7, %r24, 4;
	add.s64 	%rd8, %rd3, %rd7;
	ld.global.f32 	%f4, [%rd8];
	mul.f32 	%f5, %f3, %f4;
	fma.rn.f32 	%f6, %f1, %f2, %f5;
	ld.const.f32 	%f7, [c2];
	add.s32 	%r25, %r23, 1;
	mul.wide.u32 	%rd9, %r25, 4;
	add.s64 	%rd10, %rd3, %rd9;
	ld.global.f32 	%f8, [%rd10];
	fma.rn.f32 	%f9, %f7, %f8, %f6;
	ld.const.f32 	%f10, [c3];
	sub.s32 	%r26, %r21, %r5;
	add.s32 	%r27, %r26, %r17;
	add.s32 	%r28, %r27, %r20;
	mul.wide.u32 	%rd11, %r28, 4;
	add.s64 	%rd12, %rd3, %rd11;
	ld.global.f32 	%f11, [%rd12];
	fma.rn.f32 	%f12, %f10, %f11, %f9;
	ld.const.f32 	%f13, [c4];
	shl.b32 	%r29, %r5, 1;
	add.s32 	%r30, %r28, %r29;
	mul.wide.u32 	%rd13, %r30, 4;
	add.s64 	%rd14, %rd3, %rd13;
	ld.global.f32 	%f14, [%rd14];
	fma.rn.f32 	%f15, %f13, %f14, %f12;
	ld.const.f32 	%f16, [c5];
	sub.s32 	%r31, %r19, %r5;
	mad.lo.s32 	%r32, %r31, %r5, %r22;
	mul.wide.u32 	%rd15, %r32, 4;
	add.s64 	%rd16, %rd3, %rd15;
	ld.global.f32 	%f17, [%rd16];
	fma.rn.f32 	%f18, %f16, %f17, %f15;
	ld.const.f32 	%f19, [c6];
	add.s32 	%r33, %r31, %r29;
	mad.lo.s32 	%r34, %r33, %r5, %r22;
	mul.wide.u32 	%rd17, %r34, 4;
	add.s64 	%rd18, %rd3, %rd17;
	ld.global.f32 	%f20, [%rd18];
	fma.rn.f32 	%f21, %f19, %f20, %f18;
	add.s64 	%rd19, %rd4, %rd5;
	st.global.f32 	[%rd19], %f21;
$L__BB0_2:
	ret;

}


// ===== COMPILED SASS (sm_100) =====

	.target	sm_100

	.elftype	@"ET_EXEC"


//--------------------- .note.nv.tkinfo           --------------------------
	.section	.note.nv.tkinfo,"",@"SHT_NOTE"
	.sectionflags	@"SHF_NOTE_NV_TKINFO"
	.tkinfo
        /*0018*/ 	.word	0x00000002
        /*0030*/ 	.string	""
        /*0030*/ 	.string	"ptxas"
        /*0030*/ 	.string	"Cuda compilation tools, release 13.0, V13.0.88"
        /*0030*/ 	.string	"Build cuda_13.0.r13.0/compiler.36424714_0"
        /*0030*/ 	.string	"-arch sm_100 -m 64 "



//--------------------- .note.nv.cuinfo           --------------------------
	.section	.note.nv.cuinfo,"",@"SHT_NOTE"
	.sectionflags	@"SHF_NOTE_NV_CUINFO"
        /*0018*/ 	.short	0x0002
        /*001a*/ 	.short	0x0064
        /*001c*/ 	.short	0x0082
	.zero		2


//--------------------- .nv.info                  --------------------------
	.section	.nv.info,"",@"SHT_CUDA_INFO"
	.align	4


	//----- nvinfo : EIATTR_REGCOUNT
	.align		4
        /*0000*/ 	.byte	0x04, 0x2f
        /*0002*/ 	.short	(.L_8 - .L_7)
	.align		4
.L_7:
        /*0004*/ 	.word	index@(_Z13stencilKernelPfS_i)
        /*0008*/ 	.word	0x00000018


	//----- nvinfo : EIATTR_FRAME_SIZE
	.align		4
.L_8:
        /*000c*/ 	.byte	0x04, 0x11
        /*000e*/ 	.short	(.L_10 - .L_9)
	.align		4
.L_9:
        /*0010*/ 	.word	index@(_Z13stencilKernelPfS_i)
        /*0014*/ 	.word	0x00000000


	//----- nvinfo : EIATTR_MIN_STACK_SIZE
	.align		4
.L_10:
        /*0018*/ 	.byte	0x04, 0x12
        /*001a*/ 	.short	(.L_12 - .L_11)
	.align		4
.L_11:
        /*001c*/ 	.word	index@(_Z13stencilKernelPfS_i)
        /*0020*/ 	.word	0x00000000
.L_12:


//--------------------- .nv.compat                --------------------------
	.section	.nv.compat,"",@"SHT_CUDA_COMPAT_INFO"
	.align	4
        /*0000*/ 	.byte	0x02, 0x09, 0x00, 0x00, 0x02, 0x02, 0x01, 0x00, 0x02, 0x05, 0x05, 0x00, 0x03, 0x07, 0x01, 0x01
        /*0010*/ 	.byte	0x02, 0x03, 0x00, 0x00, 0x02, 0x06, 0x01, 0x00, 0x04, 0x0b, 0x08, 0x00, 0x09, 0x00, 0x00, 0x00
        /*0020*/ 	.byte	0x00, 0x00, 0x00, 0x00


//--------------------- .nv.info._Z13stencilKernelPfS_i --------------------------
	.section	.nv.info._Z13stencilKernelPfS_i,"",@"SHT_CUDA_INFO"
	.sectionflags	@""
	.align	4


	//----- nvinfo : EIATTR_CUDA_API_VERSION
	.align		4
        /*0000*/ 	.byte	0x04, 0x37
        /*0002*/ 	.short	(.L_14 - .L_13)
.L_13:
        /*0004*/ 	.word	0x00000082


	//----- nvinfo : EIATTR_KPARAM_INFO
	.align		4
.L_14:
        /*0008*/ 	.byte	0x04, 0x17
        /*000a*/ 	.short	(.L_16 - .L_15)
.L_15:
        /*000c*/ 	.word	0x00000000
        /*0010*/ 	.short	0x0002
        /*0012*/ 	.short	0x0010
        /*0014*/ 	.byte	0x00, 0xf0, 0x11, 0x00


	//----- nvinfo : EIATTR_KPARAM_INFO
	.align		4
.L_16:
        /*0018*/ 	.byte	0x04, 0x17
        /*001a*/ 	.short	(.L_18 - .L_17)
.L_17:
        /*001c*/ 	.word	0x00000000
        /*0020*/ 	.short	0x0001
        /*0022*/ 	.short	0x0008
        /*0024*/ 	.byte	0x00, 0xf5, 0x21, 0x00


	//----- nvinfo : EIATTR_KPARAM_INFO
	.align		4
.L_18:
        /*0028*/ 	.byte	0x04, 0x17
        /*002a*/ 	.short	(.L_20 - .L_19)
.L_19:
        /*002c*/ 	.word	0x00000000
        /*0030*/ 	.short	0x0000
        /*0032*/ 	.short	0x0000
        /*0034*/ 	.byte	0x00, 0xf5, 0x21, 0x00


	//----- nvinfo : EIATTR_SPARSE_MMA_MASK
	.align		4
.L_20:
        /*0038*/ 	.byte	0x03, 0x50
        /*003a*/ 	.short	0x0000


	//----- nvinfo : EIATTR_MAXREG_COUNT
	.align		4
        /*003c*/ 	.byte	0x03, 0x1b
        /*003e*/ 	.short	0x00ff


	//----- nvinfo : EIATTR_MERCURY_ISA_VERSION
	.align		4
        /*0040*/ 	.byte	0x03, 0x5f
        /*0042*/ 	.short	0x0101


	//----- nvinfo : EIATTR_VRC_CTA_INIT_COUNT
	.align		4
        /*0044*/ 	.byte	0x02, 0x4a
	.zero		1
	.zero		1


	//----- nvinfo : EIATTR_EXIT_INSTR_OFFSETS
	.align		4
        /*0048*/ 	.byte	0x04, 0x1c
        /*004a*/ 	.short	(.L_22 - .L_21)


	//   ....[0]....
.L_21:
        /*004c*/ 	.word	0x00000150


	//   ....[1]....
        /*0050*/ 	.word	0x00000400


	//----- nvinfo : EIATTR_CBANK_PARAM_SIZE
	.align		4
.L_22:
        /*0054*/ 	.byte	0x03, 0x19
        /*0056*/ 	.short	0x0014


	//----- nvinfo : EIATTR_PARAM_CBANK
	.align		4
        /*0058*/ 	.byte	0x04, 0x0a
        /*005a*/ 	.short	(.L_24 - .L_23)
	.align		4
.L_23:
        /*005c*/ 	.word	index@(.nv.constant0._Z13stencilKernelPfS_i)
        /*0060*/ 	.short	0x0380
        /*0062*/ 	.short	0x0014


	//----- nvinfo : EIATTR_SW_WAR
	.align		4
.L_24:
        /*0064*/ 	.byte	0x04, 0x36
        /*0066*/ 	.short	(.L_26 - .L_25)
.L_25:
        /*0068*/ 	.word	0x00000008
.L_26:


//--------------------- .nv.callgraph             --------------------------
	.section	.nv.callgraph,"",@"SHT_CUDA_CALLGRAPH"
	.align	4
	.sectionentsize	8
	.align		4
        /*0000*/ 	.word	0x00000000
	.align		4
        /*0004*/ 	.word	0xffffffff
	.align		4
        /*0008*/ 	.word	0x00000000
	.align		4
        /*000c*/ 	.word	0xfffffffe
	.align		4
        /*0010*/ 	.word	0x00000000
	.align		4
        /*0014*/ 	.word	0xfffffffd
	.align		4
        /*0018*/ 	.word	0x00000000
	.align		4
        /*001c*/ 	.word	0xfffffffc


//--------------------- .nv.constant3             --------------------------
	.section	.nv.constant3,"a",@progbits
	.align	4
.nv.constant3:
	.type		c0,@object
	.size		c0,(c1 - c0)
c0:
	.zero		4
	.type		c1,@object
	.size		c1,(c2 - c1)
c1:
	.zero		4
	.type		c2,@object
	.size		c2,(c3 - c2)
c2:
	.zero		4
	.type		c3,@object
	.size		c3,(c4 - c3)
c3:
	.zero		4
	.type		c4,@object
	.size		c4,(c5 - c4)
c4:
	.zero		4
	.type		c5,@object
	.size		c5,(c6 - c5)
c5:
	.zero		4
	.type		c6,@object
	.size		c6,(.L_6 - c6)
c6:
	.zero		4
.L_6:


//--------------------- .text._Z13stencilKernelPfS_i --------------------------
	.section	.text._Z13stencilKernelPfS_i,"ax",@progbits
	.align	128
        .global         _Z13stencilKernelPfS_i
        .type           _Z13stencilKernelPfS_i,@function
        .size           _Z13stencilKernelPfS_i,(.L_x_1 - _Z13stencilKernelPfS_i)
        .other          _Z13stencilKernelPfS_i,@"STO_CUDA_ENTRY STV_DEFAULT"
_Z13stencilKernelPfS_i:
.text._Z13stencilKernelPfS_i:
[----:B------:R-:W-:Y:S01]  /*0000*/  LDC R1, c[0x0][0x37c] ;  /* 0x0000df00ff017b82 */ /* 0x000fe20000000800 */
[----:B------:R-:W0:Y:S07]  /*0010*/  S2R R4, SR_TID.Y ;  /* 0x0000000000047919 */ /* 0x000e2e0000002200 */
[----:B------:R-:W1:Y:S01]  /*0020*/  LDC R5, c[0x0][0x368] ;  /* 0x0000da00ff057b82 */ /* 0x000e620000000800 */
[----:B------:R-:W1:Y:S01]  /*0030*/  S2R R2, SR_TID.Z ;  /* 0x0000000000027919 */ /* 0x000e620000002300 */
[----:B------:R-:W2:Y:S06]  /*0040*/  S2R R6, SR_TID.X ;  /* 0x0000000000067919 */ /* 0x000eac0000002100 */
[----:B------:R-:W0:Y:S08]  /*0050*/  S2UR UR5, SR_CTAID.Y ;  /* 0x00000000000579c3 */ /* 0x000e300000002600 */
[----:B------:R-:W0:Y:S08]  /*0060*/  LDC R9, c[0x0][0x364] ;  /* 0x0000d900ff097b82 */ /* 0x000e300000000800 */
[----:B------:R-:W1:Y:S08]  /*0070*/  S2UR UR4, SR_CTAID.Z ;  /* 0x00000000000479c3 */ /* 0x000e700000002700 */
[----:B------:R-:W3:Y:S08]  /*0080*/  LDC R0, c[0x0][0x390] ;  /* 0x0000e400ff007b82 */ /* 0x000ef00000000800 */
[----:B------:R-:W2:Y:S01]  /*0090*/  S2UR UR6, SR_CTAID.X ;  /* 0x00000000000679c3 */ /* 0x000ea20000002500 */
[----:B0-----:R-:W-:-:S05]  /*00a0*/  IMAD R9, R9, UR5, R4 ;  /* 0x0000000509097c24 */ /* 0x001fca000f8e0204 */
[----:B------:R-:W-:Y:S02]  /*00b0*/  ISETP.NE.AND P0, PT, R9, RZ, PT ;  /* 0x000000ff0900720c */ /* 0x000fe40003f05270 */
[----:B------:R-:W2:Y:S01]  /*00c0*/  LDC R3, c[0x0][0x360] ;  /* 0x0000d800ff037b82 */ /* 0x000ea20000000800 */
[----:B-1----:R-:W-:-:S05]  /*00d0*/  IMAD R5, R5, UR4, R2 ;  /* 0x0000000405057c24 */ /* 0x002fca000f8e0202 */
[----:B------:R-:W-:Y:S02]  /*00e0*/  ISETP.EQ.OR P0, PT, R5, RZ, !P0 ;  /* 0x000000ff0500720c */ /* 0x000fe40004702670 */
[----:B---3--:R-:W-:-:S04]  /*00f0*/  IADD3 R2, PT, PT, R0, -0x1, RZ ;  /* 0xffffffff00027810 */ /* 0x008fc80007ffe0ff */
[----:B------:R-:W-:-:S04]  /*0100*/  ISETP.GE.U32.OR P0, PT, R5, R2, P0 ;  /* 0x000000020500720c */ /* 0x000fc80000706470 */
[----:B------:R-:W-:Y:S01]  /*0110*/  ISETP.GE.U32.OR P0, PT, R9, R2, P0 ;  /* 0x000000020900720c */ /* 0x000fe20000706470 */
[----:B--2---:R-:W-:-:S05]  /*0120*/  IMAD R4, R3, UR6, R6 ;  /* 0x0000000603047c24 */ /* 0x004fca000f8e0206 */
[----:B------:R-:W-:-:S04]  /*0130*/  ISETP.EQ.OR P0, PT, R4, RZ, P0 ;  /* 0x000000ff0400720c */ /* 0x000fc80000702670 */
[----:B------:R-:W-:-:S13]  /*0140*/  ISETP.GE.U32.OR P0, PT, R4, R2, P0 ;  /* 0x000000020400720c */ /* 0x000fda0000706470 */
[----:B------:R-:W-:Y:S05]  /*0150*/  @P0 EXIT ;  /* 0x000000000000094d */ /* 0x000fea0003800000 */
[----:B------:R-:W0:Y:S01]  /*0160*/  LDC.64 R2, c[0x0][0x380] ;  /* 0x0000e000ff027b82 */ /* 0x000e220000000a00 */
[-C--:B------:R-:W-:Y:S01]  /*0170*/  IMAD R15, R5, R0.reuse, RZ ;  /* 0x00000000050f7224 */ /* 0x080fe200078e02ff */
[----:B------:R-:W1:Y:S01]  /*0180*/  LDCU.64 UR4, c[0x0][0x358] ;  /* 0x00006b00ff0477ac */ /* 0x000e620008000a00 */
[CC--:B------:R-:W-:Y:S02]  /*0190*/  IMAD R7, R9.reuse, R0.reuse, R4 ;  /* 0x0000000009077224 */ /* 0x0c0fe400078e0204 */
[-C--:B------:R-:W-:Y:S01]  /*01a0*/  IMAD R9, R9, R0.reuse, -R0 ;  /* 0x0000000009097224 */ /* 0x080fe200078e0a00 */
[----:B------:R-:W2:Y:S01]  /*01b0*/  LDCU.128 UR8, c[0x3][URZ] ;  /* 0x00c00000ff0877ac */ /* 0x000ea20008000c00 */
[----:B------:R-:W-:-:S03]  /*01c0*/  IMAD R5, R15, R0, R7 ;  /* 0x000000000f057224 */ /* 0x000fc600078e0207 */
[----:B------:R-:W-:Y:S01]  /*01d0*/  IADD3 R6, PT, PT, R4, R9, RZ ;  /* 0x0000000904067210 */ /* 0x000fe20007ffe0ff */
[----:B------:R-:W3:Y:S01]  /*01e0*/  LDCU.64 UR6, c[0x3][0x10] ;  /* 0x00c00200ff0677ac */ /* 0x000ee20008000a00 */
[C---:B------:R-:W-:Y:S02]  /*01f0*/  IADD3 R11, PT, PT, R5.reuse, -0x1, RZ ;  /* 0xffffffff050b7810 */ /* 0x040fe40007ffe0ff */
[----:B------:R-:W-:Y:S01]  /*0200*/  IADD3 R13, PT, PT, R5, 0x1, RZ ;  /* 0x00000001050d7810 */ /* 0x000fe20007ffe0ff */
[----:B------:R-:W-:Y:S02]  /*0210*/  IMAD R17, R15, R0, R6 ;  /* 0x000000000f117224 */ /* 0x000fe400078e0206 */
[----:B0-----:R-:W-:-:S04]  /*0220*/  IMAD.WIDE.U32 R10, R11, 0x4, R2 ;  /* 0x000000040b0a7825 */ /* 0x001fc800078e0002 */
[--C-:B------:R-:W-:Y:S01]  /*0230*/  IMAD.WIDE.U32 R8, R5, 0x4, R2.reuse ;  /* 0x0000000405087825 */ /* 0x100fe200078e0002 */
[----:B-1----:R0:W2:Y:S03]  /*0240*/  LDG.E R4, desc[UR4][R10.64] ;  /* 0x000000040a047981 */ /* 0x0020a6000c1e1900 */
[--C-:B------:R-:W-:Y:S01]  /*0250*/  IMAD.WIDE.U32 R12, R13, 0x4, R2.reuse ;  /* 0x000000040d0c7825 */ /* 0x100fe200078e0002 */
[----:B------:R1:W4:Y:S01]  /*0260*/  LDG.E R6, desc[UR4][R8.64] ;  /* 0x0000000408067981 */ /* 0x000322000c1e1900 */
[----:B------:R-:W-:Y:S02]  /*0270*/  IADD3 R21, PT, PT, R15, -R0, RZ ;  /* 0x800000000f157210 */ /* 0x000fe40007ffe0ff */
[C---:B------:R-:W-:Y:S01]  /*0280*/  LEA R19, R0.reuse, R17, 0x1 ;  /* 0x0000001100137211 */ /* 0x040fe200078e08ff */
[----:B------:R-:W-:Y:S01]  /*0290*/  IMAD.WIDE.U32 R14, R17, 0x4, R2 ;  /* 0x00000004110e7825 */ /* 0x000fe200078e0002 */
[----:B------:R-:W5:Y:S01]  /*02a0*/  LDG.E R13, desc[UR4][R12.64] ;  /* 0x000000040c0d7981 */ /* 0x000f62000c1e1900 */
[----:B------:R-:W-:-:S02]  /*02b0*/  LEA R18, R0, R21, 0x1 ;  /* 0x0000001500127211 */ /* 0x000fc400078e08ff */
[-C--:B------:R-:W-:Y:S02]  /*02c0*/  IMAD R21, R21, R0.reuse, R7 ;  /* 0x0000000015157224 */ /* 0x080fe400078e0207 */
[----:B------:R-:W-:Y:S01]  /*02d0*/  IMAD.WIDE.U32 R16, R19, 0x4, R2 ;  /* 0x0000000413107825 */ /* 0x000fe200078e0002 */
[----:B------:R-:W3:Y:S03]  /*02e0*/  LDG.E R15, desc[UR4][R14.64] ;  /* 0x000000040e0f7981 */ /* 0x000ee6000c1e1900 */
[----:B------:R-:W-:Y:S02]  /*02f0*/  IMAD R7, R18, R0, R7 ;  /* 0x0000000012077224 */ /* 0x000fe400078e0207 */
[--C-:B0-----:R-:W-:Y:S01]  /*0300*/  IMAD.WIDE.U32 R10, R21, 0x4, R2.reuse ;  /* 0x00000004150a7825 */ /* 0x101fe200078e0002 */
[----:B------:R-:W3:Y:S03]  /*0310*/  LDG.E R17, desc[UR4][R16.64] ;  /* 0x0000000410117981 */ /* 0x000ee6000c1e1900 */
[----:B-1----:R-:W-:-:S02]  /*0320*/  IMAD.WIDE.U32 R8, R7, 0x4, R2 ;  /* 0x0000000407087825 */ /* 0x002fc400078e0002 */
[----:B------:R-:W3:Y:S01]  /*0330*/  LDG.E R11, desc[UR4][R10.64] ;  /* 0x000000040a0b7981 */ /* 0x000ee2000c1e1900 */
[----:B------:R-:W0:Y:S03]  /*0340*/  LDC.64 R2, c[0x0][0x388] ;  /* 0x0000e200ff027b82 */ /* 0x000e260000000a00 */
[----:B------:R-:W3:Y:S01]  /*0350*/  LDG.E R9, desc[UR4][R8.64] ;  /* 0x0000000408097981 */ /* 0x000ee2000c1e1900 */
[----:B0-----:R-:W-:-:S04]  /*0360*/  IMAD.WIDE.U32 R2, R5, 0x4, R2 ;  /* 0x0000000405027825 */ /* 0x001fc800078e0002 */
[----:B--2---:R-:W-:-:S04]  /*0370*/  FMUL R7, R4, UR9 ;  /* 0x0000000904077c20 */ /* 0x004fc80008400000 */
[----:B----4-:R-:W-:Y:S01]  /*0380*/  FFMA R6, R6, UR8, R7 ;  /* 0x0000000806067c23 */ /* 0x010fe20008000007 */
[----:B------:R-:W0:Y:S03]  /*0390*/  LDCU UR8, c[0x3][0x18] ;  /* 0x00c00300ff0877ac */ /* 0x000e260008000800 */
[----:B-----5:R-:W-:-:S04]  /*03a0*/  FFMA R6, R13, UR10, R6 ;  /* 0x0000000a0d067c23 */ /* 0x020fc80008000006 */
[----:B---3--:R-:W-:-:S04]  /*03b0*/  FFMA R6, R15, UR11, R6 ;  /* 0x0000000b0f067c23 */ /* 0x008fc80008000006 */
[----:B------:R-:W-:-:S04]  /*03c0*/  FFMA R6, R17, UR6, R6 ;  /* 0x0000000611067c23 */ /* 0x000fc80008000006 */
[----:B------:R-:W-:-:S04]  /*03d0*/  FFMA R6, R11, UR7, R6 ;  /* 0x000000070b067c23 */ /* 0x000fc80008000006 */
[----:B0-----:R-:W-:-:S05]  /*03e0*/  FFMA R9, R9, UR8, R6 ;  /* 0x0000000809097c23 */ /* 0x001fca0008000006 */
[----:B------:R-:W-:Y:S01]  /*03f0*/  STG.E desc[UR4][R2.64], R9 ;  /* 0x0000000902007986 */ /* 0x000fe2000c101904 */
[----:B------:R-:W-:Y:S05]  /*0400*/  EXIT ;  /* 0x000000000000794d */ /* 0x000fea0003800000 */
.L_x_0:
[----:B------:R-:W-:-:S00]  /*0410*/  BRA `(.L_x_0) ;  /* 0xfffffffc00fc7947 */ /* 0x000fc0000383ffff */
[----:B------:R-:W-:-:S00]  /*0420*/  NOP ;  /* 0x0000000000007918 */ /* 0x000fc00000000000 */
        /* <DEDUP_REMOVED lines=13> */
.L_x_1:


//--------------------- .nv.shared.reserved.0     --------------------------
	.section	.nv.shared.reserved.0,"aw",@nobits
	.weak		__nv_reservedSMEM_offset_0_alias
	.size		__nv_reservedSMEM_offset_0_alias, 0, 64
	.other		__nv_reservedSMEM_offset_0_alias,@"STO_CUDA_RESERVED_SHARED STV_DEFAULT"
__nv_reservedSMEM_offset_0_alias:
	.zero		0
	.zero		64


//--------------------- .nv.constant0._Z13stencilKernelPfS_i --------------------------
	.section	.nv.constant0._Z13stencilKernelPfS_i,"a",@progbits
	.sectionflags	@""
	.align	4
.nv.constant0._Z13stencilKernelPfS_i:
	.zero		916


//--------------------- SYMBOLS --------------------------

	.type		.nv.reservedSmem.offset0,@object
	.size		.nv.reservedSmem.offset0,0x4
